	.headerflags	@"EF_CUDA_TEXMODE_UNIFIED EF_CUDA_64BIT_ADDRESS EF_CUDA_SM75 EF_CUDA_VIRTUAL_SM(EF_CUDA_SM75)"
	.elftype	@"ET_EXEC"


//--------------------- .nv.info                  --------------------------
	.section	.nv.info,"",@"SHT_CUDA_INFO"
	.align	4


	//----- nvinfo : EIATTR_REGCOUNT
	.align		4
        /*0000*/ 	.byte	0x04, 0x2f
        /*0002*/ 	.short	(.L_1 - .L_0)
	.align		4
.L_0:
        /*0004*/ 	.word	index@(add_kernel)
        /*0008*/ 	.word	0x0000001a


	//----- nvinfo : EIATTR_MIN_STACK_SIZE
	.align		4
.L_1:
        /*000c*/ 	.byte	0x04, 0x12
        /*000e*/ 	.short	(.L_3 - .L_2)
	.align		4
.L_2:
        /*0010*/ 	.word	index@(add_kernel)
        /*0014*/ 	.word	0x00000000


	//----- nvinfo : EIATTR_FRAME_SIZE
	.align		4
.L_3:
        /*0018*/ 	.byte	0x04, 0x11
        /*001a*/ 	.short	(.L_5 - .L_4)
	.align		4
.L_4:
        /*001c*/ 	.word	index@(add_kernel)
        /*0020*/ 	.word	0x00000000


	//----- nvinfo : EIATTR_MIN_STACK_SIZE
	.align		4
.L_5:
        /*0024*/ 	.byte	0x04, 0x12
        /*0026*/ 	.short	(.L_7 - .L_6)
	.align		4
.L_6:
        /*0028*/ 	.word	index@(add_kernel)
        /*002c*/ 	.word	0x00000000
.L_7:


//--------------------- .nv.info.add_kernel       --------------------------
	.section	.nv.info.add_kernel,"",@"SHT_CUDA_INFO"
	.sectionflags	@""
	.align	4


	//----- nvinfo : EIATTR_SW_WAR
	.align		4
        /*0000*/ 	.byte	0x04, 0x36
        /*0002*/ 	.short	(.L_9 - .L_8)
.L_8:
        /*0004*/ 	.word	0x00000001


	//----- nvinfo : EIATTR_CUDA_API_VERSION
	.align		4
.L_9:
        /*0008*/ 	.byte	0x04, 0x37
        /*000a*/ 	.short	(.L_11 - .L_10)
.L_10:
        /*000c*/ 	.word	0x0000007c


	//----- nvinfo : EIATTR_PARAM_CBANK
	.align		4
.L_11:
        /*0010*/ 	.byte	0x04, 0x0a
        /*0012*/ 	.short	(.L_13 - .L_12)
	.align		4
.L_12:
        /*0014*/ 	.word	index@(.nv.constant0.add_kernel)
        /*0018*/ 	.short	0x0160
        /*001a*/ 	.short	0x0028


	//----- nvinfo : EIATTR_CBANK_PARAM_SIZE
	.align		4
.L_13:
        /*001c*/ 	.byte	0x03, 0x19
        /*001e*/ 	.short	0x0028


	//----- nvinfo : EIATTR_KPARAM_INFO
	.align		4
        /*0020*/ 	.byte	0x04, 0x17
        /*0022*/ 	.short	(.L_15 - .L_14)
.L_14:
        /*0024*/ 	.word	0x00000000
        /*0028*/ 	.short	0x0004
        /*002a*/ 	.short	0x0020
        /*002c*/ 	.byte	0x00, 0xf4, 0x21, 0x00


	//----- nvinfo : EIATTR_KPARAM_INFO
	.align		4
.L_15:
        /*0030*/ 	.byte	0x04, 0x17
        /*0032*/ 	.short	(.L_17 - .L_16)
.L_16:
        /*0034*/ 	.word	0x00000000
        /*0038*/ 	.short	0x0003
        /*003a*/ 	.short	0x0018
        /*003c*/ 	.byte	0x00, 0xf0, 0x11, 0x00


	//----- nvinfo : EIATTR_KPARAM_INFO
	.align		4
.L_17:
        /*0040*/ 	.byte	0x04, 0x17
        /*0042*/ 	.short	(.L_19 - .L_18)
.L_18:
        /*0044*/ 	.word	0x00000000
        /*0048*/ 	.short	0x0002
        /*004a*/ 	.short	0x0010
        /*004c*/ 	.byte	0x00, 0xf4, 0x21, 0x00


	//----- nvinfo : EIATTR_KPARAM_INFO
	.align		4
.L_19:
        /*0050*/ 	.byte	0x04, 0x17
        /*0052*/ 	.short	(.L_21 - .L_20)
.L_20:
        /*0054*/ 	.word	0x00000000
        /*0058*/ 	.short	0x0001
        /*005a*/ 	.short	0x0008
        /*005c*/ 	.byte	0x00, 0xf4, 0x21, 0x00


	//----- nvinfo : EIATTR_KPARAM_INFO
	.align		4
.L_21:
        /*0060*/ 	.byte	0x04, 0x17
        /*0062*/ 	.short	(.L_23 - .L_22)
.L_22:
        /*0064*/ 	.word	0x00000000
        /*0068*/ 	.short	0x0000
        /*006a*/ 	.short	0x0000
        /*006c*/ 	.byte	0x00, 0xf4, 0x21, 0x00


	//----- nvinfo : EIATTR_MAXREG_COUNT
	.align		4
.L_23:
        /*0070*/ 	.byte	0x03, 0x1b
        /*0072*/ 	.short	0x00ff


	//----- nvinfo : EIATTR_EXIT_INSTR_OFFSETS
	.align		4
        /*0074*/ 	.byte	0x04, 0x1c
        /*0076*/ 	.short	(.L_25 - .L_24)


	//   ....[0]....
.L_24:
        /*0078*/ 	.word	0x00000220


	//   ....[1]....
        /*007c*/ 	.word	0x00000240


	//----- nvinfo : EIATTR_REQNTID
	.align		4
.L_25:
        /*0080*/ 	.byte	0x04, 0x10
        /*0082*/ 	.short	(.L_27 - .L_26)
.L_26:
        /*0084*/ 	.word	0x00000080
        /*0088*/ 	.word	0x00000001
        /*008c*/ 	.word	0x00000001
.L_27:


//--------------------- .nv.callgraph             --------------------------
	.section	.nv.callgraph,"",@"SHT_CUDA_CALLGRAPH"
	.align	4
	.sectionentsize	8
	.align		4
        /*0000*/ 	.word	0x00000000
	.align		4
        /*0004*/ 	.word	0xffffffff
	.align		4
        /*0008*/ 	.word	0x00000000
	.align		4
        /*000c*/ 	.word	0xfffffffe
	.align		4
        /*0010*/ 	.word	0x00000000
	.align		4
        /*0014*/ 	.word	0xfffffffd
	.align		4
        /*0018*/ 	.word	0x00000000
	.align		4
        /*001c*/ 	.word	0xfffffffc


//--------------------- .nv.rel.action            --------------------------
	.section	.nv.rel.action,"",@"SHT_CUDA_RELOCINFO"
	.align	8
	.sectionentsize	8
        /*0000*/ 	.byte	0x73, 0x00, 0x00, 0x00, 0x00, 0x00, 0x00, 0x00, 0x00, 0x00, 0x00, 0x11, 0x25, 0x00, 0x05, 0x36


//--------------------- .nv.constant0.add_kernel  --------------------------
	.section	.nv.constant0.add_kernel,"a",@progbits
	.sectionflags	@""
	.align	4
.nv.constant0.add_kernel:
	.zero		392


//--------------------- .text.add_kernel          --------------------------
	.section	.text.add_kernel,"ax",@progbits
	.sectioninfo	@"SHI_REGISTERS=26"
	.align	128
        .global         add_kernel
        .type           add_kernel,@function
        .size           add_kernel,(.L_x_1 - add_kernel)
        .other          add_kernel,@"STO_CUDA_ENTRY STV_DEFAULT"
add_kernel:
.text.add_kernel:
[----:B------:R-:W-:Y:S02]  /*0000*/  MOV R1, c[0x0][0x28] ;  /* 0x00000a0000017a02 */ /* 0x000fe40000000f00 */
[----:B------:R-:W0:Y:S01]  /*0010*/  S2R R0, SR_TID.X ;  /* 0x0000000000007919 */ /* 0x000e220000002100 */
[----:B------:R-:W-:Y:S01]  /*0020*/  MOV R7, 0x4 ;  /* 0x0000000400077802 */ /* 0x000fe20000000f00 */
[----:B------:R-:W-:Y:S01]  /*0030*/  CS2R R8, SRZ ;  /* 0x0000000000087805 */ /* 0x000fe2000001ff00 */
[----:B------:R-:W-:Y:S01]  /*0040*/  CS2R R10, SRZ ;  /* 0x00000000000a7805 */ /* 0x000fe2000001ff00 */
[----:B------:R-:W1:Y:S01]  /*0050*/  S2R R3, SR_CTAID.X ;  /* 0x0000000000037919 */ /* 0x000e620000002500 */
[----:B------:R-:W-:Y:S01]  /*0060*/  CS2R R16, SRZ ;  /* 0x0000000000107805 */ /* 0x000fe2000001ff00 */
[----:B------:R-:W-:Y:S01]  /*0070*/  CS2R R18, SRZ ;  /* 0x0000000000127805 */ /* 0x000fe2000001ff00 */
[----:B------:R-:W-:Y:S01]  /*0080*/  CS2R R12, SRZ ;  /* 0x00000000000c7805 */ /* 0x000fe2000001ff00 */
[----:B------:R-:W-:Y:S01]  /*0090*/  CS2R R14, SRZ ;  /* 0x00000000000e7805 */ /* 0x000fe2000001ff00 */
[----:B------:R-:W-:Y:S01]  /*00a0*/  CS2R R20, SRZ ;  /* 0x0000000000147805 */ /* 0x000fe2000001ff00 */
[----:B------:R-:W-:Y:S01]  /*00b0*/  CS2R R22, SRZ ;  /* 0x0000000000167805 */ /* 0x000fe2000001ff00 */
[----:B0-----:R-:W-:-:S04]  /*00c0*/  SHF.L.U32 R0, R0, 0x2, RZ ;  /* 0x0000000200007819 */ /* 0x001fc800000006ff */
[----:B------:R-:W-:-:S04]  /*00d0*/  LOP3.LUT R0, R0, 0x1fc, RZ, 0xc0, !PT ;  /* 0x000001fc00007812 */ /* 0x000fc800078ec0ff */
[----:B-1----:R-:W-:-:S04]  /*00e0*/  LEA R0, R3, R0, 0xa ;  /* 0x0000000003007211 */ /* 0x002fc800078e50ff */
[C---:B------:R-:W-:Y:S01]  /*00f0*/  IADD3 R2, R0.reuse, 0x200, RZ ;  /* 0x0000020000027810 */ /* 0x040fe20007ffe0ff */
[CC--:B------:R-:W-:Y:S01]  /*0100*/  IMAD.WIDE R4, R0.reuse, R7.reuse, c[0x0][0x168] ;  /* 0x00005a0000047625 */ /* 0x0c0fe200078e0207 */
[----:B------:R-:W-:Y:S02]  /*0110*/  ISETP.GE.AND P0, PT, R0, c[0x0][0x178], PT ;  /* 0x00005e0000007a0c */ /* 0x000fe40003f06270 */
[----:B------:R-:W-:Y:S01]  /*0120*/  ISETP.GE.AND P1, PT, R2, c[0x0][0x178], PT ;  /* 0x00005e0002007a0c */ /* 0x000fe20003f26270 */
[----:B------:R-:W-:-:S09]  /*0130*/  IMAD.WIDE R2, R0, R7, c[0x0][0x160] ;  /* 0x0000580000027625 */ /* 0x000fd200078e0207 */
[----:B------:R-:W2:Y:S04]  /*0140*/  @!P0 LDG.E.128.SYS R8, [R2] ;  /* 0x0000000002088381 */ /* 0x000ea800001eed00 */
[----:B------:R-:W2:Y:S04]  /*0150*/  @!P0 LDG.E.128.SYS R16, [R4] ;  /* 0x0000000004108381 */ /* 0x000ea800001eed00 */
[----:B------:R-:W3:Y:S04]  /*0160*/  @!P1 LDG.E.128.SYS R12, [R2+0x800] ;  /* 0x00080000020c9381 */ /* 0x000ee800001eed00 */
[----:B------:R-:W3:Y:S01]  /*0170*/  @!P1 LDG.E.128.SYS R20, [R4+0x800] ;  /* 0x0008000004149381 */ /* 0x000ee200001eed00 */
[----:B------:R-:W-:-:S04]  /*0180*/  IMAD.WIDE R6, R0, R7, c[0x0][0x170] ;  /* 0x00005c0000067625 */ /* 0x000fc800078e0207 */
[----:B--2---:R-:W-:Y:S02]  /*0190*/  FADD R8, R16, R8 ;  /* 0x0000000810087221 */ /* 0x004fe40000000000 */
[----:B------:R-:W-:Y:S02]  /*01a0*/  FADD R9, R17, R9 ;  /* 0x0000000911097221 */ /* 0x000fe40000000000 */
[----:B------:R-:W-:Y:S02]  /*01b0*/  FADD R10, R18, R10 ;  /* 0x0000000a120a7221 */ /* 0x000fe40000000000 */
[----:B------:R-:W-:Y:S02]  /*01c0*/  FADD R11, R19, R11 ;  /* 0x0000000b130b7221 */ /* 0x000fe40000000000 */
[----:B---3--:R-:W-:Y:S02]  /*01d0*/  FADD R12, R20, R12 ;  /* 0x0000000c140c7221 */ /* 0x008fe40000000000 */
[----:B------:R-:W-:-:S02]  /*01e0*/  FADD R13, R21, R13 ;  /* 0x0000000d150d7221 */ /* 0x000fc40000000000 */
[----:B------:R-:W-:Y:S02]  /*01f0*/  FADD R14, R22, R14 ;  /* 0x0000000e160e7221 */ /* 0x000fe40000000000 */
[----:B------:R0:W-:Y:S01]  /*0200*/  @!P0 STG.E.128.SYS [R6], R8 ;  /* 0x0000000806008386 */ /* 0x0001e2000010ed00 */
[----:B------:R-:W-:Y:S01]  /*0210*/  FADD R15, R23, R15 ;  /* 0x0000000f170f7221 */ /* 0x000fe20000000000 */
[----:B------:R-:W-:Y:S07]  /*0220*/  @P1 EXIT ;  /* 0x000000000000194d */ /* 0x000fee0003800000 */
[----:B------:R-:W-:Y:S01]  /*0230*/  STG.E.128.SYS [R6+0x800], R12 ;  /* 0x0008000c06007386 */ /* 0x000fe2000010ed00 */
[----:B------:R-:W-:Y:S05]  /*0240*/  EXIT ;  /* 0x000000000000794d */ /* 0x000fea0003800000 */
.L_x_0:
[----:B------:R-:W-:-:S00]  /*0250*/  BRA `(.L_x_0) ;  /* 0xfffffff000007947 */ /* 0x000fc0000383ffff */
[----:B------:R-:W-:-:S00]  /*0260*/  NOP ;  /* 0x0000000000007918 */ /* 0x000fc00000000000 */
[----:B------:R-:W-:-:S00]  /*0270*/  NOP ;  /* 0x0000000000007918 */ /* 0x000fc00000000000 */
.L_x_1:
